//
// Generated by NVIDIA NVVM Compiler
//
// Compiler Build ID: CL-36424714
// Cuda compilation tools, release 13.0, V13.0.88
// Based on NVVM 20.0.0
//

.version 9.0
.target sm_100
.address_size 64

	// .globl	_Z14cudaKernelMeshP6float4jjf
.global .align 4 .b8 __cudart_i2opi_f[24] = {65, 144, 67, 60, 153, 149, 98, 219, 192, 221, 52, 245, 209, 87, 39, 252, 41, 21, 68, 78, 110, 131, 249, 162};

.visible .entry _Z14cudaKernelMeshP6float4jjf(
	.param .u64 .ptr .align 1 _Z14cudaKernelMeshP6float4jjf_param_0,
	.param .u32 _Z14cudaKernelMeshP6float4jjf_param_1,
	.param .u32 _Z14cudaKernelMeshP6float4jjf_param_2,
	.param .f32 _Z14cudaKernelMeshP6float4jjf_param_3
)
{
	.local .align 4 .b8 	__local_depot0[28];
	.reg .b64 	%SP;
	.reg .b64 	%SPL;
	.reg .pred 	%p<17>;
	.reg .b32 	%r<91>;
	.reg .b32 	%f<67>;
	.reg .b64 	%rd<43>;
	.reg .b64 	%fd<5>;

	mov.u64 	%SPL, __local_depot0;
	ld.param.u64 	%rd16, [_Z14cudaKernelMeshP6float4jjf_param_0];
	ld.param.u32 	%r31, [_Z14cudaKernelMeshP6float4jjf_param_1];
	ld.param.u32 	%r32, [_Z14cudaKernelMeshP6float4jjf_param_2];
	ld.param.f32 	%f16, [_Z14cudaKernelMeshP6float4jjf_param_3];
	add.u64 	%rd1, %SPL, 0;
	mov.u32 	%r33, %ctaid.x;
	mov.u32 	%r34, %ntid.x;
	mov.u32 	%r35, %tid.x;
	mad.lo.s32 	%r1, %r33, %r34, %r35;
	mov.u32 	%r36, %ctaid.y;
	mov.u32 	%r37, %ntid.y;
	mov.u32 	%r38, %tid.y;
	mad.lo.s32 	%r2, %r36, %r37, %r38;
	cvt.rn.f32.u32 	%f17, %r1;
	cvt.rn.f32.u32 	%f18, %r31;
	div.rn.f32 	%f19, %f17, %f18;
	cvt.rn.f32.u32 	%f20, %r2;
	cvt.rn.f32.u32 	%f21, %r32;
	div.rn.f32 	%f22, %f20, %f21;
	fma.rn.f32 	%f1, %f19, 0f40000000, 0fBF800000;
	fma.rn.f32 	%f2, %f22, 0f40000000, 0fBF800000;
	fma.rn.f32 	%f3, %f1, 0f40800000, %f16;
	mul.f32 	%f23, %f3, 0f3F22F983;
	cvt.rni.s32.f32 	%r86, %f23;
	cvt.rn.f32.s32 	%f24, %r86;
	fma.rn.f32 	%f25, %f24, 0fBFC90FDA, %f3;
	fma.rn.f32 	%f26, %f24, 0fB3A22168, %f25;
	fma.rn.f32 	%f65, %f24, 0fA7C234C5, %f26;
	abs.f32 	%f5, %f3;
	setp.ltu.f32 	%p1, %f5, 0f47CE4780;
	@%p1 bra 	$L__BB0_8;
	setp.neu.f32 	%p2, %f5, 0f7F800000;
	@%p2 bra 	$L__BB0_3;
	mov.f32 	%f29, 0f00000000;
	mul.rn.f32 	%f65, %f3, %f29;
	mov.b32 	%r86, 0;
	bra.uni 	$L__BB0_8;
$L__BB0_3:
	mov.b32 	%r4, %f3;
	shl.b32 	%r40, %r4, 8;
	or.b32  	%r5, %r40, -2147483648;
	mov.b64 	%rd39, 0;
	mov.b32 	%r83, 0;
	mov.u64 	%rd37, __cudart_i2opi_f;
	mov.u64 	%rd38, %rd1;
$L__BB0_4:
	.pragma "nounroll";
	ld.global.nc.u32 	%r41, [%rd37];
	mad.wide.u32 	%rd20, %r41, %r5, %rd39;
	shr.u64 	%rd39, %rd20, 32;
	st.local.u32 	[%rd38], %rd20;
	add.s32 	%r83, %r83, 1;
	add.s64 	%rd38, %rd38, 4;
	add.s64 	%rd37, %rd37, 4;
	setp.ne.s32 	%p3, %r83, 6;
	@%p3 bra 	$L__BB0_4;
	shr.u32 	%r42, %r4, 23;
	st.local.u32 	[%rd1+24], %rd39;
	and.b32  	%r8, %r42, 31;
	and.b32  	%r43, %r42, 224;
	add.s32 	%r44, %r43, -128;
	shr.u32 	%r45, %r44, 5;
	mul.wide.u32 	%rd21, %r45, 4;
	sub.s64 	%rd8, %rd1, %rd21;
	ld.local.u32 	%r84, [%rd8+24];
	ld.local.u32 	%r85, [%rd8+20];
	setp.eq.s32 	%p4, %r8, 0;
	@%p4 bra 	$L__BB0_7;
	shf.l.wrap.b32 	%r84, %r85, %r84, %r8;
	ld.local.u32 	%r46, [%rd8+16];
	shf.l.wrap.b32 	%r85, %r46, %r85, %r8;
$L__BB0_7:
	shr.u32 	%r47, %r84, 30;
	shf.l.wrap.b32 	%r48, %r85, %r84, 2;
	shl.b32 	%r49, %r85, 2;
	shr.u32 	%r50, %r48, 31;
	add.s32 	%r51, %r50, %r47;
	neg.s32 	%r52, %r51;
	setp.lt.s32 	%p5, %r4, 0;
	selp.b32 	%r86, %r52, %r51, %p5;
	xor.b32  	%r53, %r48, %r4;
	shr.s32 	%r54, %r48, 31;
	xor.b32  	%r55, %r54, %r48;
	xor.b32  	%r56, %r54, %r49;
	cvt.u64.u32 	%rd22, %r55;
	shl.b64 	%rd23, %rd22, 32;
	cvt.u64.u32 	%rd24, %r56;
	or.b64  	%rd25, %rd23, %rd24;
	cvt.rn.f64.s64 	%fd1, %rd25;
	mul.f64 	%fd2, %fd1, 0d3BF921FB54442D19;
	cvt.rn.f32.f64 	%f27, %fd2;
	neg.f32 	%f28, %f27;
	setp.lt.s32 	%p6, %r53, 0;
	selp.f32 	%f65, %f28, %f27, %p6;
$L__BB0_8:
	mul.rn.f32 	%f30, %f65, %f65;
	and.b32  	%r58, %r86, 1;
	setp.eq.b32 	%p7, %r58, 1;
	selp.f32 	%f31, 0f3F800000, %f65, %p7;
	fma.rn.f32 	%f32, %f30, %f31, 0f00000000;
	fma.rn.f32 	%f33, %f30, 0f37CBAC00, 0fBAB607ED;
	selp.f32 	%f34, %f33, 0fB94D4153, %p7;
	selp.f32 	%f35, 0f3D2AAABB, 0f3C0885E4, %p7;
	fma.rn.f32 	%f36, %f34, %f30, %f35;
	selp.f32 	%f37, 0fBEFFFFFF, 0fBE2AAAA8, %p7;
	fma.rn.f32 	%f38, %f36, %f30, %f37;
	fma.rn.f32 	%f39, %f38, %f32, %f31;
	and.b32  	%r59, %r86, 2;
	setp.eq.s32 	%p8, %r59, 0;
	mov.f32 	%f40, 0f00000000;
	sub.f32 	%f41, %f40, %f39;
	selp.f32 	%f9, %f39, %f41, %p8;
	fma.rn.f32 	%f10, %f2, 0f40800000, %f16;
	mul.f32 	%f42, %f10, 0f3F22F983;
	cvt.rni.s32.f32 	%r90, %f42;
	cvt.rn.f32.s32 	%f43, %r90;
	fma.rn.f32 	%f44, %f43, 0fBFC90FDA, %f10;
	fma.rn.f32 	%f45, %f43, 0fB3A22168, %f44;
	fma.rn.f32 	%f66, %f43, 0fA7C234C5, %f45;
	abs.f32 	%f12, %f10;
	setp.ltu.f32 	%p9, %f12, 0f47CE4780;
	@%p9 bra 	$L__BB0_16;
	setp.neu.f32 	%p10, %f12, 0f7F800000;
	@%p10 bra 	$L__BB0_11;
	mov.f32 	%f48, 0f00000000;
	mul.rn.f32 	%f66, %f10, %f48;
	mov.b32 	%r90, 0;
	bra.uni 	$L__BB0_16;
$L__BB0_11:
	mov.b32 	%r18, %f10;
	shl.b32 	%r61, %r18, 8;
	or.b32  	%r19, %r61, -2147483648;
	mov.b64 	%rd42, 0;
	mov.b32 	%r87, 0;
	mov.u64 	%rd40, __cudart_i2opi_f;
	mov.u64 	%rd41, %rd1;
$L__BB0_12:
	.pragma "nounroll";
	ld.global.nc.u32 	%r62, [%rd40];
	mad.wide.u32 	%rd28, %r62, %r19, %rd42;
	shr.u64 	%rd42, %rd28, 32;
	st.local.u32 	[%rd41], %rd28;
	add.s32 	%r87, %r87, 1;
	add.s64 	%rd41, %rd41, 4;
	add.s64 	%rd40, %rd40, 4;
	setp.ne.s32 	%p11, %r87, 6;
	@%p11 bra 	$L__BB0_12;
	shr.u32 	%r63, %r18, 23;
	st.local.u32 	[%rd1+24], %rd42;
	and.b32  	%r22, %r63, 31;
	and.b32  	%r64, %r63, 224;
	add.s32 	%r65, %r64, -128;
	shr.u32 	%r66, %r65, 5;
	mul.wide.u32 	%rd29, %r66, 4;
	sub.s64 	%rd15, %rd1, %rd29;
	ld.local.u32 	%r88, [%rd15+24];
	ld.local.u32 	%r89, [%rd15+20];
	setp.eq.s32 	%p12, %r22, 0;
	@%p12 bra 	$L__BB0_15;
	shf.l.wrap.b32 	%r88, %r89, %r88, %r22;
	ld.local.u32 	%r67, [%rd15+16];
	shf.l.wrap.b32 	%r89, %r67, %r89, %r22;
$L__BB0_15:
	shr.u32 	%r68, %r88, 30;
	shf.l.wrap.b32 	%r69, %r89, %r88, 2;
	shl.b32 	%r70, %r89, 2;
	shr.u32 	%r71, %r69, 31;
	add.s32 	%r72, %r71, %r68;
	neg.s32 	%r73, %r72;
	setp.lt.s32 	%p13, %r18, 0;
	selp.b32 	%r90, %r73, %r72, %p13;
	xor.b32  	%r74, %r69, %r18;
	shr.s32 	%r75, %r69, 31;
	xor.b32  	%r76, %r75, %r69;
	xor.b32  	%r77, %r75, %r70;
	cvt.u64.u32 	%rd30, %r76;
	shl.b64 	%rd31, %rd30, 32;
	cvt.u64.u32 	%rd32, %r77;
	or.b64  	%rd33, %rd31, %rd32;
	cvt.rn.f64.s64 	%fd3, %rd33;
	mul.f64 	%fd4, %fd3, 0d3BF921FB54442D19;
	cvt.rn.f32.f64 	%f46, %fd4;
	neg.f32 	%f47, %f46;
	setp.lt.s32 	%p14, %r74, 0;
	selp.f32 	%f66, %f47, %f46, %p14;
$L__BB0_16:
	cvta.to.global.u64 	%rd34, %rd16;
	add.s32 	%r79, %r90, 1;
	mul.rn.f32 	%f49, %f66, %f66;
	and.b32  	%r80, %r90, 1;
	setp.eq.b32 	%p15, %r80, 1;
	selp.f32 	%f50, %f66, 0f3F800000, %p15;
	fma.rn.f32 	%f51, %f49, %f50, 0f00000000;
	fma.rn.f32 	%f52, %f49, 0f37CBAC00, 0fBAB607ED;
	selp.f32 	%f53, 0fB94D4153, %f52, %p15;
	selp.f32 	%f54, 0f3C0885E4, 0f3D2AAABB, %p15;
	fma.rn.f32 	%f55, %f53, %f49, %f54;
	selp.f32 	%f56, 0fBE2AAAA8, 0fBEFFFFFF, %p15;
	fma.rn.f32 	%f57, %f55, %f49, %f56;
	fma.rn.f32 	%f58, %f57, %f51, %f50;
	and.b32  	%r81, %r79, 2;
	setp.eq.s32 	%p16, %r81, 0;
	mov.f32 	%f59, 0f00000000;
	sub.f32 	%f60, %f59, %f58;
	selp.f32 	%f61, %f58, %f60, %p16;
	mul.f32 	%f62, %f9, %f61;
	mul.f32 	%f63, %f62, 0f3F000000;
	mad.lo.s32 	%r82, %r31, %r2, %r1;
	mul.wide.u32 	%rd35, %r82, 16;
	add.s64 	%rd36, %rd34, %rd35;
	mov.f32 	%f64, 0fFF00FF00;
	st.global.v4.f32 	[%rd36], {%f1, %f63, %f2, %f64};
	ret;

}


// ===== COMPILED SASS (sm_100) =====

	.target	sm_100

	.elftype	@"ET_EXEC"


//--------------------- .note.nv.tkinfo           --------------------------
	.section	.note.nv.tkinfo,"",@"SHT_NOTE"
	.sectionflags	@"SHF_NOTE_NV_TKINFO"
	.tkinfo
        /*0018*/ 	.word	0x00000002
        /*0030*/ 	.string	""
        /*0030*/ 	.string	"ptxas"
        /*0030*/ 	.string	"Cuda compilation tools, release 13.0, V13.0.88"
        /*0030*/ 	.string	"Build cuda_13.0.r13.0/compiler.36424714_0"
        /*0030*/ 	.string	"-arch sm_100 -m 64 "



//--------------------- .note.nv.cuinfo           --------------------------
	.section	.note.nv.cuinfo,"",@"SHT_NOTE"
	.sectionflags	@"SHF_NOTE_NV_CUINFO"
        /*0018*/ 	.short	0x0002
        /*001a*/ 	.short	0x0064
        /*001c*/ 	.short	0x0082
	.zero		2


//--------------------- .nv.info                  --------------------------
	.section	.nv.info,"",@"SHT_CUDA_INFO"
	.align	4


	//----- nvinfo : EIATTR_REGCOUNT
	.align		4
        /*0000*/ 	.byte	0x04, 0x2f
        /*0002*/ 	.short	(.L_2 - .L_1)
	.align		4
.L_1:
        /*0004*/ 	.word	index@(_Z14cudaKernelMeshP6float4jjf)
        /*0008*/ 	.word	0x00000014


	//----- nvinfo : EIATTR_FRAME_SIZE
	.align		4
.L_2:
        /*000c*/ 	.byte	0x04, 0x11
        /*000e*/ 	.short	(.L_4 - .L_3)
	.align		4
.L_3:
        /*0010*/ 	.word	index@($__internal_0_$__cuda_sm3x_div_rn_noftz_f32_slowpath)
        /*0014*/ 	.word	0x00000020


	//----- nvinfo : EIATTR_FRAME_SIZE
	.align		4
.L_4:
        /*0018*/ 	.byte	0x04, 0x11
        /*001a*/ 	.short	(.L_6 - .L_5)
	.align		4
.L_5:
        /*001c*/ 	.word	index@(_Z14cudaKernelMeshP6float4jjf)
        /*0020*/ 	.word	0x00000020


	//----- nvinfo : EIATTR_MIN_STACK_SIZE
	.align		4
.L_6:
        /*0024*/ 	.byte	0x04, 0x12
        /*0026*/ 	.short	(.L_8 - .L_7)
	.align		4
.L_7:
        /*0028*/ 	.word	index@(_Z14cudaKernelMeshP6float4jjf)
        /*002c*/ 	.word	0x00000020
.L_8:


//--------------------- .nv.compat                --------------------------
	.section	.nv.compat,"",@"SHT_CUDA_COMPAT_INFO"
	.align	4
        /*0000*/ 	.byte	0x02, 0x09, 0x00, 0x00, 0x02, 0x02, 0x01, 0x00, 0x02, 0x05, 0x05, 0x00, 0x03, 0x07, 0x01, 0x01
        /*0010*/ 	.byte	0x02, 0x03, 0x00, 0x00, 0x02, 0x06, 0x01, 0x00, 0x04, 0x0b, 0x08, 0x00, 0x01, 0x00, 0x00, 0x00
        /*0020*/ 	.byte	0x00, 0x00, 0x00, 0x00


//--------------------- .nv.info._Z14cudaKernelMeshP6float4jjf --------------------------
	.section	.nv.info._Z14cudaKernelMeshP6float4jjf,"",@"SHT_CUDA_INFO"
	.sectionflags	@""
	.align	4


	//----- nvinfo : EIATTR_CUDA_API_VERSION
	.align		4
        /*0000*/ 	.byte	0x04, 0x37
        /*0002*/ 	.short	(.L_10 - .L_9)
.L_9:
        /*0004*/ 	.word	0x00000082


	//----- nvinfo : EIATTR_KPARAM_INFO
	.align		4
.L_10:
        /*0008*/ 	.byte	0x04, 0x17
        /*000a*/ 	.short	(.L_12 - .L_11)
.L_11:
        /*000c*/ 	.word	0x00000000
        /*0010*/ 	.short	0x0003
        /*0012*/ 	.short	0x0010
        /*0014*/ 	.byte	0x00, 0xf0, 0x11, 0x00


	//----- nvinfo : EIATTR_KPARAM_INFO
	.align		4
.L_12:
        /*0018*/ 	.byte	0x04, 0x17
        /*001a*/ 	.short	(.L_14 - .L_13)
.L_13:
        /*001c*/ 	.word	0x00000000
        /*0020*/ 	.short	0x0002
        /*0022*/ 	.short	0x000c
        /*0024*/ 	.byte	0x00, 0xf0, 0x11, 0x00


	//----- nvinfo : EIATTR_KPARAM_INFO
	.align		4
.L_14:
        /*0028*/ 	.byte	0x04, 0x17
        /*002a*/ 	.short	(.L_16 - .L_15)
.L_15:
        /*002c*/ 	.word	0x00000000
        /*0030*/ 	.short	0x0001
        /*0032*/ 	.short	0x0008
        /*0034*/ 	.byte	0x00, 0xf0, 0x11, 0x00


	//----- nvinfo : EIATTR_KPARAM_INFO
	.align		4
.L_16:
        /*0038*/ 	.byte	0x04, 0x17
        /*003a*/ 	.short	(.L_18 - .L_17)
.L_17:
        /*003c*/ 	.word	0x00000000
        /*0040*/ 	.short	0x0000
        /*0042*/ 	.short	0x0000
        /*0044*/ 	.byte	0x00, 0xf5, 0x21, 0x00


	//----- nvinfo : EIATTR_SPARSE_MMA_MASK
	.align		4
.L_18:
        /*0048*/ 	.byte	0x03, 0x50
        /*004a*/ 	.short	0x0000


	//----- nvinfo : EIATTR_MAXREG_COUNT
	.align		4
        /*004c*/ 	.byte	0x03, 0x1b
        /*004e*/ 	.short	0x00ff


	//----- nvinfo : EIATTR_MERCURY_ISA_VERSION
	.align		4
        /*0050*/ 	.byte	0x03, 0x5f
        /*0052*/ 	.short	0x0101


	//----- nvinfo : EIATTR_VRC_CTA_INIT_COUNT
	.align		4
        /*0054*/ 	.byte	0x02, 0x4a
	.zero		1
	.zero		1


	//----- nvinfo : EIATTR_EXIT_INSTR_OFFSETS
	.align		4
        /*0058*/ 	.byte	0x04, 0x1c
        /*005a*/ 	.short	(.L_20 - .L_19)


	//   ....[0]....
.L_19:
        /*005c*/ 	.word	0x00000dc0


	//----- nvinfo : EIATTR_CRS_STACK_SIZE
	.align		4
.L_20:
        /*0060*/ 	.byte	0x04, 0x1e
        /*0062*/ 	.short	(.L_22 - .L_21)
.L_21:
        /*0064*/ 	.word	0x00000000


	//----- nvinfo : EIATTR_CBANK_PARAM_SIZE
	.align		4
.L_22:
        /*0068*/ 	.byte	0x03, 0x19
        /*006a*/ 	.short	0x0014


	//----- nvinfo : EIATTR_PARAM_CBANK
	.align		4
        /*006c*/ 	.byte	0x04, 0x0a
        /*006e*/ 	.short	(.L_24 - .L_23)
	.align		4
.L_23:
        /*0070*/ 	.word	index@(.nv.constant0._Z14cudaKernelMeshP6float4jjf)
        /*0074*/ 	.short	0x0380
        /*0076*/ 	.short	0x0014


	//----- nvinfo : EIATTR_SW_WAR
	.align		4
.L_24:
        /*0078*/ 	.byte	0x04, 0x36
        /*007a*/ 	.short	(.L_26 - .L_25)
.L_25:
        /*007c*/ 	.word	0x00000008
.L_26:


//--------------------- .nv.callgraph             --------------------------
	.section	.nv.callgraph,"",@"SHT_CUDA_CALLGRAPH"
	.align	4
	.sectionentsize	8
	.align		4
        /*0000*/ 	.word	0x00000000
	.align		4
        /*0004*/ 	.word	0xffffffff
	.align		4
        /*0008*/ 	.word	0x00000000
	.align		4
        /*000c*/ 	.word	0xfffffffe
	.align		4
        /*0010*/ 	.word	0x00000000
	.align		4
        /*0014*/ 	.word	0xfffffffd
	.align		4
        /*0018*/ 	.word	0x00000000
	.align		4
        /*001c*/ 	.word	0xfffffffc


//--------------------- .nv.constant4             --------------------------
	.section	.nv.constant4,"a",@progbits
	.align	8
	.align		8
.nv.constant4:
        /*0000*/ 	.dword	__cudart_i2opi_f


//--------------------- .text._Z14cudaKernelMeshP6float4jjf --------------------------
	.section	.text._Z14cudaKernelMeshP6float4jjf,"ax",@progbits
	.align	128
        .global         _Z14cudaKernelMeshP6float4jjf
        .type           _Z14cudaKernelMeshP6float4jjf,@function
        .size           _Z14cudaKernelMeshP6float4jjf,(.L_x_22 - _Z14cudaKernelMeshP6float4jjf)
        .other          _Z14cudaKernelMeshP6float4jjf,@"STO_CUDA_ENTRY STV_DEFAULT"
_Z14cudaKernelMeshP6float4jjf:
.text._Z14cudaKernelMeshP6float4jjf:
[----:B------:R-:W0:Y:S01]  /*0000*/  LDC R1, c[0x0][0x37c] ;  /* 0x0000df00ff017b82 */ /* 0x000e220000000800 */
[----:B------:R-:W1:Y:S01]  /*0010*/  S2R R0, SR_TID.X ;  /* 0x0000000000007919 */ /* 0x000e620000002100 */
[----:B------:R-:W2:Y:S06]  /*0020*/  LDCU UR5, c[0x0][0x388] ;  /* 0x00007100ff0577ac */ /* 0x000eac0008000800 */
[----:B------:R-:W1:Y:S01]  /*0030*/  S2UR UR4, SR_CTAID.X ;  /* 0x00000000000479c3 */ /* 0x000e620000002500 */
[----:B------:R-:W-:Y:S01]  /*0040*/  BSSY.RECONVERGENT B0, `(.L_x_0) ;  /* 0x0000015000007945 */ /* 0x000fe20003800200 */
[----:B------:R-:W3:Y:S01]  /*0050*/  S2R R9, SR_TID.Y ;  /* 0x0000000000097919 */ /* 0x000ee20000002200 */
[----:B0-----:R-:W-:-:S05]  /*0060*/  VIADD R1, R1, 0xffffffe0 ;  /* 0xffffffe001017836 */ /* 0x001fca0000000000 */
[----:B------:R-:W1:Y:S08]  /*0070*/  LDC R7, c[0x0][0x360] ;  /* 0x0000d800ff077b82 */ /* 0x000e700000000800 */
[----:B------:R-:W3:Y:S01]  /*0080*/  LDC R10, c[0x0][0x364] ;  /* 0x0000d900ff0a7b82 */ /* 0x000ee20000000800 */
[----:B--2---:R-:W-:-:S04]  /*0090*/  I2FP.F32.U32 R3, UR5 ;  /* 0x0000000500037c45 */ /* 0x004fc80008201000 */
[----:B------:R-:W0:Y:S03]  /*00a0*/  MUFU.RCP R2, R3 ;  /* 0x0000000300027308 */ /* 0x000e260000001000 */
[----:B------:R-:W3:Y:S01]  /*00b0*/  S2UR UR5, SR_CTAID.Y ;  /* 0x00000000000579c3 */ /* 0x000ee20000002600 */
[----:B-1----:R-:W-:-:S05]  /*00c0*/  IMAD R7, R7, UR4, R0 ;  /* 0x0000000407077c24 */ /* 0x002fca000f8e0200 */
[----:B------:R-:W-:Y:S01]  /*00d0*/  I2FP.F32.U32 R0, R7 ;  /* 0x0000000700007245 */ /* 0x000fe20000201000 */
[----:B0-----:R-:W-:-:S03]  /*00e0*/  FFMA R5, -R3, R2, 1 ;  /* 0x3f80000003057423 */ /* 0x001fc60000000102 */
[----:B------:R-:W0:Y:S01]  /*00f0*/  FCHK P0, R0, R3 ;  /* 0x0000000300007302 */ /* 0x000e220000000000 */
[----:B------:R-:W-:-:S04]  /*0100*/  FFMA R5, R2, R5, R2 ;  /* 0x0000000502057223 */ /* 0x000fc80000000002 */
[----:B------:R-:W-:Y:S01]  /*0110*/  FFMA R4, R0, R5, RZ ;  /* 0x0000000500047223 */ /* 0x000fe200000000ff */
[----:B---3--:R-:W-:-:S03]  /*0120*/  IMAD R10, R10, UR5, R9 ;  /* 0x000000050a0a7c24 */ /* 0x008fc6000f8e0209 */
[----:B------:R-:W-:-:S04]  /*0130*/  FFMA R2, -R3, R4, R0 ;  /* 0x0000000403027223 */ /* 0x000fc80000000100 */
[----:B------:R-:W-:Y:S01]  /*0140*/  FFMA R4, R5, R2, R4 ;  /* 0x0000000205047223 */ /* 0x000fe20000000004 */
[----:B0-----:R-:W-:Y:S06]  /*0150*/  @!P0 BRA `(.L_x_1) ;  /* 0x00000000000c8947 */ /* 0x001fec0003800000 */
[----:B------:R-:W-:-:S07]  /*0160*/  MOV R2, 0x180 ;  /* 0x0000018000027802 */ /* 0x000fce0000000f00 */
[----:B------:R-:W-:Y:S05]  /*0170*/  CALL.REL.NOINC `($__internal_0_$__cuda_sm3x_div_rn_noftz_f32_slowpath) ;  /* 0x0000000c00147944 */ /* 0x000fea0003c00000 */
[----:B------:R-:W-:-:S07]  /*0180*/  IMAD.MOV.U32 R4, RZ, RZ, R0 ;  /* 0x000000ffff047224 */ /* 0x000fce00078e0000 */
.L_x_1:
[----:B------:R-:W-:Y:S05]  /*0190*/  BSYNC.RECONVERGENT B0 ;  /* 0x0000000000007941 */ /* 0x000fea0003800200 */
.L_x_0:
[----:B------:R-:W0:Y:S01]  /*01a0*/  LDCU UR4, c[0x0][0x38c] ;  /* 0x00007180ff0477ac */ /* 0x000e220008000800 */
[----:B------:R-:W-:Y:S01]  /*01b0*/  I2FP.F32.U32 R0, R10 ;  /* 0x0000000a00007245 */ /* 0x000fe20000201000 */
[----:B------:R-:W-:Y:S01]  /*01c0*/  BSSY.RECONVERGENT B0, `(.L_x_2) ;  /* 0x000000d000007945 */ /* 0x000fe20003800200 */
[----:B0-----:R-:W-:-:S04]  /*01d0*/  I2FP.F32.U32 R3, UR4 ;  /* 0x0000000400037c45 */ /* 0x001fc80008201000 */
[----:B------:R-:W0:Y:S08]  /*01e0*/  MUFU.RCP R2, R3 ;  /* 0x0000000300027308 */ /* 0x000e300000001000 */
[----:B------:R-:W1:Y:S01]  /*01f0*/  FCHK P0, R0, R3 ;  /* 0x0000000300007302 */ /* 0x000e620000000000 */
[----:B0-----:R-:W-:-:S04]  /*0200*/  FFMA R5, -R3, R2, 1 ;  /* 0x3f80000003057423 */ /* 0x001fc80000000102 */
[----:B------:R-:W-:-:S04]  /*0210*/  FFMA R5, R2, R5, R2 ;  /* 0x0000000502057223 */ /* 0x000fc80000000002 */
[----:B------:R-:W-:-:S04]  /*0220*/  FFMA R2, R0, R5, RZ ;  /* 0x0000000500027223 */ /* 0x000fc800000000ff */
[----:B------:R-:W-:-:S04]  /*0230*/  FFMA R6, -R3, R2, R0 ;  /* 0x0000000203067223 */ /* 0x000fc80000000100 */
[----:B------:R-:W-:Y:S01]  /*0240*/  FFMA R6, R5, R6, R2 ;  /* 0x0000000605067223 */ /* 0x000fe20000000002 */
[----:B-1----:R-:W-:Y:S06]  /*0250*/  @!P0 BRA `(.L_x_3) ;  /* 0x00000000000c8947 */ /* 0x002fec0003800000 */
[----:B------:R-:W-:-:S07]  /*0260*/  MOV R2, 0x280 ;  /* 0x0000028000027802 */ /* 0x000fce0000000f00 */
[----:B------:R-:W-:Y:S05]  /*0270*/  CALL.REL.NOINC `($__internal_0_$__cuda_sm3x_div_rn_noftz_f32_slowpath) ;  /* 0x0000000800d47944 */ /* 0x000fea0003c00000 */
[----:B------:R-:W-:-:S07]  /*0280*/  IMAD.MOV.U32 R6, RZ, RZ, R0 ;  /* 0x000000ffff067224 */ /* 0x000fce00078e0000 */
.L_x_3:
[----:B------:R-:W-:Y:S05]  /*0290*/  BSYNC.RECONVERGENT B0 ;  /* 0x0000000000007941 */ /* 0x000fea0003800200 */
.L_x_2:
[----:B------:R-:W0:Y:S01]  /*02a0*/  LDC R9, c[0x0][0x390] ;  /* 0x0000e400ff097b82 */ /* 0x000e220000000800 */
[----:B------:R-:W-:Y:S01]  /*02b0*/  IMAD.MOV.U32 R5, RZ, RZ, 0x40000000 ;  /* 0x40000000ff057424 */ /* 0x000fe200078e00ff */
[----:B------:R-:W1:Y:S01]  /*02c0*/  LDCU.64 UR6, c[0x0][0x358] ;  /* 0x00006b00ff0677ac */ /* 0x000e620008000a00 */
[----:B------:R-:W-:Y:S02]  /*02d0*/  BSSY.RECONVERGENT B0, `(.L_x_4) ;  /* 0x0000043000007945 */ /* 0x000fe40003800200 */
[-C--:B------:R-:W-:Y:S01]  /*02e0*/  FFMA R4, R4, R5.reuse, -1 ;  /* 0xbf80000004047423 */ /* 0x080fe20000000005 */
[----:B------:R-:W-:-:S03]  /*02f0*/  FFMA R6, R6, R5, -1 ;  /* 0xbf80000006067423 */ /* 0x000fc60000000005 */
[----:B0-----:R-:W-:-:S04]  /*0300*/  FFMA R11, R4, 4, R9 ;  /* 0x40800000040b7823 */ /* 0x001fc80000000009 */
[C---:B------:R-:W-:Y:S01]  /*0310*/  FMUL R0, R11.reuse, 0.63661974668502807617 ;  /* 0x3f22f9830b007820 */ /* 0x040fe20000400000 */
[----:B------:R-:W-:-:S05]  /*0320*/  FSETP.GE.AND P0, PT, |R11|, 105615, PT ;  /* 0x47ce47800b00780b */ /* 0x000fca0003f06200 */
[----:B------:R-:W0:Y:S02]  /*0330*/  F2I.NTZ R0, R0 ;  /* 0x0000000000007305 */ /* 0x000e240000203100 */
[----:B0-----:R-:W-:-:S05]  /*0340*/  I2FP.F32.S32 R2, R0 ;  /* 0x0000000000027245 */ /* 0x001fca0000201400 */
[----:B------:R-:W-:-:S04]  /*0350*/  FFMA R3, R2, -1.5707962512969970703, R11 ;  /* 0xbfc90fda02037823 */ /* 0x000fc8000000000b */
[----:B------:R-:W-:-:S04]  /*0360*/  FFMA R3, R2, -7.5497894158615963534e-08, R3 ;  /* 0xb3a2216802037823 */ /* 0x000fc80000000003 */
[----:B------:R-:W-:Y:S01]  /*0370*/  FFMA R3, R2, -5.3903029534742383927e-15, R3 ;  /* 0xa7c234c502037823 */ /* 0x000fe20000000003 */
[----:B-1----:R-:W-:Y:S06]  /*0380*/  @!P0 BRA `(.L_x_5) ;  /* 0x0000000000dc8947 */ /* 0x002fec0003800000 */
[----:B------:R-:W-:-:S13]  /*0390*/  FSETP.NEU.AND P0, PT, |R11|, +INF , PT ;  /* 0x7f8000000b00780b */ /* 0x000fda0003f0d200 */
[----:B------:R-:W-:Y:S01]  /*03a0*/  @!P0 FMUL R3, RZ, R11 ;  /* 0x0000000bff038220 */ /* 0x000fe20000400000 */
[----:B------:R-:W-:Y:S01]  /*03b0*/  @!P0 IMAD.MOV.U32 R0, RZ, RZ, RZ ;  /* 0x000000ffff008224 */ /* 0x000fe200078e00ff */
[----:B------:R-:W-:Y:S06]  /*03c0*/  @!P0 BRA `(.L_x_5) ;  /* 0x0000000000cc8947 */ /* 0x000fec0003800000 */
[----:B------:R-:W-:Y:S01]  /*03d0*/  IMAD.SHL.U32 R2, R11, 0x100, RZ ;  /* 0x000001000b027824 */ /* 0x000fe200078e00ff */
[----:B------:R-:W0:Y:S01]  /*03e0*/  LDCU.64 UR8, c[0x4][URZ] ;  /* 0x01000000ff0877ac */ /* 0x000e220008000a00 */
[----:B------:R-:W-:Y:S02]  /*03f0*/  IMAD.MOV.U32 R8, RZ, RZ, RZ ;  /* 0x000000ffff087224 */ /* 0x000fe400078e00ff */
[----:B------:R-:W-:Y:S01]  /*0400*/  IMAD.MOV.U32 R0, RZ, RZ, R1 ;  /* 0x000000ffff007224 */ /* 0x000fe200078e0001 */
[----:B------:R-:W-:Y:S01]  /*0410*/  LOP3.LUT R15, R2, 0x80000000, RZ, 0xfc, !PT ;  /* 0x80000000020f7812 */ /* 0x000fe200078efcff */
[----:B------:R-:W-:Y:S01]  /*0420*/  UMOV UR5, URZ ;  /* 0x000000ff00057c82 */ /* 0x000fe20008000000 */
[----:B------:R-:W-:-:S05]  /*0430*/  UMOV UR4, URZ ;  /* 0x000000ff00047c82 */ /* 0x000fca0008000000 */
.L_x_6:
[----:B0-----:R-:W-:Y:S02]  /*0440*/  IMAD.U32 R12, RZ, RZ, UR8 ;  /* 0x00000008ff0c7e24 */ /* 0x001fe4000f8e00ff */
[----:B------:R-:W-:-:S05]  /*0450*/  IMAD.U32 R13, RZ, RZ, UR9 ;  /* 0x00000009ff0d7e24 */ /* 0x000fca000f8e00ff */
[----:B------:R-:W2:Y:S01]  /*0460*/  LDG.E.CONSTANT R2, desc[UR6][R12.64] ;  /* 0x000000060c027981 */ /* 0x000ea2000c1e9900 */
[----:B------:R-:W-:Y:S02]  /*0470*/  UIADD3 UR8, UP0, UPT, UR8, 0x4, URZ ;  /* 0x0000000408087890 */ /* 0x000fe4000ff1e0ff */
[----:B------:R-:W-:Y:S02]  /*0480*/  UIADD3 UR4, UPT, UPT, UR4, 0x1, URZ ;  /* 0x0000000104047890 */ /* 0x000fe4000fffe0ff */
[----:B------:R-:W-:Y:S02]  /*0490*/  UIADD3.X UR9, UPT, UPT, URZ, UR9, URZ, UP0, !UPT ;  /* 0x00000009ff097290 */ /* 0x000fe400087fe4ff */
[----:B------:R-:W-:Y:S01]  /*04a0*/  UISETP.NE.AND UP0, UPT, UR4, 0x6, UPT ;  /* 0x000000060400788c */ /* 0x000fe2000bf05270 */
[----:B--2---:R-:W-:-:S03]  /*04b0*/  IMAD.WIDE.U32 R2, R2, R15, RZ ;  /* 0x0000000f02027225 */ /* 0x004fc600078e00ff */
[----:B------:R-:W-:-:S04]  /*04c0*/  IADD3 R5, P0, PT, R2, R8, RZ ;  /* 0x0000000802057210 */ /* 0x000fc80007f1e0ff */
[----:B------:R-:W-:Y:S01]  /*04d0*/  IADD3.X R8, PT, PT, R3, UR5, RZ, P0, !PT ;  /* 0x0000000503087c10 */ /* 0x000fe200087fe4ff */
[----:B------:R0:W-:Y:S02]  /*04e0*/  STL [R0], R5 ;  /* 0x0000000500007387 */ /* 0x0001e40000100800 */
[----:B0-----:R-:W-:Y:S01]  /*04f0*/  VIADD R0, R0, 0x4 ;  /* 0x0000000400007836 */ /* 0x001fe20000000000 */
[----:B------:R-:W-:Y:S06]  /*0500*/  BRA.U UP0, `(.L_x_6) ;  /* 0xfffffffd00cc7547 */ /* 0x000fec000b83ffff */
[----:B------:R-:W-:Y:S01]  /*0510*/  SHF.R.U32.HI R5, RZ, 0x17, R11 ;  /* 0x00000017ff057819 */ /* 0x000fe2000001160b */
[----:B------:R0:W-:Y:S03]  /*0520*/  STL [R1+0x18], R8 ;  /* 0x0000180801007387 */ /* 0x0001e60000100800 */
[C---:B------:R-:W-:Y:S02]  /*0530*/  LOP3.LUT R0, R5.reuse, 0xe0, RZ, 0xc0, !PT ;  /* 0x000000e005007812 */ /* 0x040fe400078ec0ff */
[----:B------:R-:W-:-:S03]  /*0540*/  LOP3.LUT P0, RZ, R5, 0x1f, RZ, 0xc0, !PT ;  /* 0x0000001f05ff7812 */ /* 0x000fc6000780c0ff */
[----:B------:R-:W-:-:S05]  /*0550*/  VIADD R0, R0, 0xffffff80 ;  /* 0xffffff8000007836 */ /* 0x000fca0000000000 */
[----:B------:R-:W-:-:S05]  /*0560*/  SHF.R.U32.HI R0, RZ, 0x5, R0 ;  /* 0x00000005ff007819 */ /* 0x000fca0000011600 */
[----:B------:R-:W-:-:S05]  /*0570*/  IMAD R14, R0, -0x4, R1 ;  /* 0xfffffffc000e7824 */ /* 0x000fca00078e0201 */
[----:B------:R-:W2:Y:S04]  /*0580*/  LDL R0, [R14+0x18] ;  /* 0x000018000e007983 */ /* 0x000ea80000100800 */
[----:B------:R-:W2:Y:S04]  /*0590*/  LDL R3, [R14+0x14] ;  /* 0x000014000e037983 */ /* 0x000ea80000100800 */
[----:B------:R-:W3:Y:S01]  /*05a0*/  @P0 LDL R2, [R14+0x10] ;  /* 0x000010000e020983 */ /* 0x000ee20000100800 */
[----:B------:R-:W-:Y:S01]  /*05b0*/  LOP3.LUT R5, R5, 0x1f, RZ, 0xc0, !PT ;  /* 0x0000001f05057812 */ /* 0x000fe200078ec0ff */
[----:B------:R-:W-:Y:S01]  /*05c0*/  UMOV UR4, 0x54442d19 ;  /* 0x54442d1900047882 */ /* 0x000fe20000000000 */
[----:B------:R-:W-:-:S02]  /*05d0*/  UMOV UR5, 0x3bf921fb ;  /* 0x3bf921fb00057882 */ /* 0x000fc40000000000 */
[-C--:B--2---:R-:W-:Y:S02]  /*05e0*/  @P0 SHF.L.W.U32.HI R0, R3, R5.reuse, R0 ;  /* 0x0000000503000219 */ /* 0x084fe40000010e00 */
[----:B---3--:R-:W-:Y:S02]  /*05f0*/  @P0 SHF.L.W.U32.HI R3, R2, R5, R3 ;  /* 0x0000000502030219 */ /* 0x008fe40000010e03 */
[----:B------:R-:W-:Y:S02]  /*0600*/  ISETP.GE.AND P0, PT, R11, RZ, PT ;  /* 0x000000ff0b00720c */ /* 0x000fe40003f06270 */
[C---:B------:R-:W-:Y:S01]  /*0610*/  SHF.L.W.U32.HI R2, R3.reuse, 0x2, R0 ;  /* 0x0000000203027819 */ /* 0x040fe20000010e00 */
[----:B------:R-:W-:-:S03]  /*0620*/  IMAD.SHL.U32 R3, R3, 0x4, RZ ;  /* 0x0000000403037824 */ /* 0x000fc600078e00ff */
[----:B------:R-:W-:Y:S02]  /*0630*/  SHF.R.S32.HI R5, RZ, 0x1f, R2 ;  /* 0x0000001fff057819 */ /* 0x000fe40000011402 */
[----:B------:R-:W-:Y:S02]  /*0640*/  LOP3.LUT R11, R2, R11, RZ, 0x3c, !PT ;  /* 0x0000000b020b7212 */ /* 0x000fe400078e3cff */
[C---:B------:R-:W-:Y:S02]  /*0650*/  LOP3.LUT R12, R5.reuse, R3, RZ, 0x3c, !PT ;  /* 0x00000003050c7212 */ /* 0x040fe400078e3cff */
[----:B------:R-:W-:Y:S02]  /*0660*/  LOP3.LUT R13, R5, R2, RZ, 0x3c, !PT ;  /* 0x00000002050d7212 */ /* 0x000fe400078e3cff */
[----:B------:R-:W-:Y:S02]  /*0670*/  SHF.R.U32.HI R3, RZ, 0x1e, R0 ;  /* 0x0000001eff037819 */ /* 0x000fe40000011600 */
[----:B------:R-:W-:-:S02]  /*0680*/  ISETP.GE.AND P1, PT, R11, RZ, PT ;  /* 0x000000ff0b00720c */ /* 0x000fc40003f26270 */
[----:B------:R-:W1:Y:S01]  /*0690*/  I2F.F64.S64 R12, R12 ;  /* 0x0000000c000c7312 */ /* 0x000e620000301c00 */
[----:B------:R-:W-:-:S05]  /*06a0*/  LEA.HI R0, R2, R3, RZ, 0x1 ;  /* 0x0000000302007211 */ /* 0x000fca00078f08ff */
[----:B------:R-:W-:-:S04]  /*06b0*/  IMAD.MOV R2, RZ, RZ, -R0 ;  /* 0x000000ffff027224 */ /* 0x000fc800078e0a00 */
[----:B------:R-:W-:Y:S01]  /*06c0*/  @!P0 IMAD.MOV.U32 R0, RZ, RZ, R2 ;  /* 0x000000ffff008224 */ /* 0x000fe200078e0002 */
[----:B-1----:R-:W-:-:S10]  /*06d0*/  DMUL R14, R12, UR4 ;  /* 0x000000040c0e7c28 */ /* 0x002fd40008000000 */
[----:B------:R-:W1:Y:S02]  /*06e0*/  F2F.F32.F64 R14, R14 ;  /* 0x0000000e000e7310 */ /* 0x000e640000301000 */
[----:B01----:R-:W-:-:S07]  /*06f0*/  FSEL R3, -R14, R14, !P1 ;  /* 0x0000000e0e037208 */ /* 0x003fce0004800100 */
.L_x_5:
[----:B------:R-:W-:Y:S05]  /*0700*/  BSYNC.RECONVERGENT B0 ;  /* 0x0000000000007941 */ /* 0x000fea0003800200 */
.L_x_4:
[----:B------:R-:W-:Y:S01]  /*0710*/  FFMA R11, R6, 4, R9 ;  /* 0x40800000060b7823 */ /* 0x000fe20000000009 */
[----:B------:R-:W-:Y:S02]  /*0720*/  IMAD.MOV.U32 R14, RZ, RZ, 0x37cbac00 ;  /* 0x37cbac00ff0e7424 */ /* 0x000fe400078e00ff */
[----:B------:R-:W-:Y:S01]  /*0730*/  FMUL R5, R3, R3 ;  /* 0x0000000303057220 */ /* 0x000fe20000400000 */
[C---:B------:R-:W-:Y:S01]  /*0740*/  LOP3.LUT R9, R0.reuse, 0x1, RZ, 0xc0, !PT ;  /* 0x0000000100097812 */ /* 0x040fe200078ec0ff */
[----:B------:R-:W-:Y:S01]  /*0750*/  FMUL R2, R11, 0.63661974668502807617 ;  /* 0x3f22f9830b027820 */ /* 0x000fe20000400000 */
[----:B------:R-:W-:Y:S02]  /*0760*/  IMAD.MOV.U32 R12, RZ, RZ, 0x3d2aaabb ;  /* 0x3d2aaabbff0c7424 */ /* 0x000fe400078e00ff */
[----:B------:R-:W-:Y:S01]  /*0770*/  FFMA R8, R5, R14, -0.0013887860113754868507 ;  /* 0xbab607ed05087423 */ /* 0x000fe2000000000e */
[----:B------:R-:W-:Y:S01]  /*0780*/  ISETP.NE.U32.AND P0, PT, R9, 0x1, PT ;  /* 0x000000010900780c */ /* 0x000fe20003f05070 */
[----:B------:R-:W-:Y:S01]  /*0790*/  IMAD.MOV.U32 R9, RZ, RZ, 0x3effffff ;  /* 0x3effffffff097424 */ /* 0x000fe200078e00ff */
[----:B------:R-:W-:Y:S01]  /*07a0*/  LOP3.LUT P1, RZ, R0, 0x2, RZ, 0xc0, !PT ;  /* 0x0000000200ff7812 */ /* 0x000fe2000782c0ff */
[----:B------:R-:W0:Y:S01]  /*07b0*/  F2I.NTZ R2, R2 ;  /* 0x0000000200027305 */ /* 0x000e220000203100 */
[----:B------:R-:W-:Y:S01]  /*07c0*/  FSEL R8, R8, -0.00019574658654164522886, !P0 ;  /* 0xb94d415308087808 */ /* 0x000fe20004000000 */
[----:B------:R-:W-:Y:S01]  /*07d0*/  BSSY.RECONVERGENT B0, `(.L_x_7) ;  /* 0x0000046000007945 */ /* 0x000fe20003800200 */
[----:B------:R-:W-:-:S02]  /*07e0*/  FSEL R12, R12, 0.0083327032625675201416, !P0 ;  /* 0x3c0885e40c0c7808 */ /* 0x000fc40004000000 */
[----:B------:R-:W-:-:S03]  /*07f0*/  FSEL R0, R3, 1, P0 ;  /* 0x3f80000003007808 */ /* 0x000fc60000000000 */
[----:B------:R-:W-:Y:S01]  /*0800*/  FFMA R8, R5, R8, R12 ;  /* 0x0000000805087223 */ /* 0x000fe2000000000c */
[----:B------:R-:W-:Y:S02]  /*0810*/  FSEL R12, -R9, -0.16666662693023681641, !P0 ;  /* 0xbe2aaaa8090c7808 */ /* 0x000fe40004000100 */
[----:B------:R-:W-:-:S03]  /*0820*/  FSETP.GE.AND P0, PT, |R11|, 105615, PT ;  /* 0x47ce47800b00780b */ /* 0x000fc60003f06200 */
[C---:B------:R-:W-:Y:S01]  /*0830*/  FFMA R8, R5.reuse, R8, R12 ;  /* 0x0000000805087223 */ /* 0x040fe2000000000c */
[----:B0-----:R-:W-:Y:S01]  /*0840*/  I2FP.F32.S32 R16, R2 ;  /* 0x0000000200107245 */ /* 0x001fe20000201400 */
[----:B------:R-:W-:-:S04]  /*0850*/  FFMA R5, R5, R0, RZ ;  /* 0x0000000005057223 */ /* 0x000fc800000000ff */
[----:B------:R-:W-:Y:S01]  /*0860*/  FFMA R3, R16, -1.5707962512969970703, R11 ;  /* 0xbfc90fda10037823 */ /* 0x000fe2000000000b */
[----:B------:R-:W-:-:S03]  /*0870*/  FFMA R9, R5, R8, R0 ;  /* 0x0000000805097223 */ /* 0x000fc60000000000 */
[----:B------:R-:W-:Y:S01]  /*0880*/  FFMA R3, R16, -7.5497894158615963534e-08, R3 ;  /* 0xb3a2216810037823 */ /* 0x000fe20000000003 */
[----:B------:R-:W-:-:S03]  /*0890*/  @P1 FADD R9, RZ, -R9 ;  /* 0x80000009ff091221 */ /* 0x000fc60000000000 */
[----:B------:R-:W-:Y:S01]  /*08a0*/  FFMA R0, R16, -5.3903029534742383927e-15, R3 ;  /* 0xa7c234c510007823 */ /* 0x000fe20000000003 */
[----:B------:R-:W-:Y:S06]  /*08b0*/  @!P0 BRA `(.L_x_8) ;  /* 0x0000000000dc8947 */ /* 0x000fec0003800000 */
        /* <DEDUP_REMOVED lines=11> */
.L_x_9:
        /* <DEDUP_REMOVED lines=44> */
.L_x_8:
[----:B------:R-:W-:Y:S05]  /*0c30*/  BSYNC.RECONVERGENT B0 ;  /* 0x0000000000007941 */ /* 0x000fea0003800200 */
.L_x_7:
[----:B------:R-:W-:Y:S01]  /*0c40*/  FMUL R11, R0, R0 ;  /* 0x00000000000b7220 */ /* 0x000fe20000400000 */
[C---:B------:R-:W-:Y:S01]  /*0c50*/  LOP3.LUT R3, R2.reuse, 0x1, RZ, 0xc0, !PT ;  /* 0x0000000102037812 */ /* 0x040fe200078ec0ff */
[----:B------:R-:W-:Y:S01]  /*0c60*/  IMAD.MOV.U32 R8, RZ, RZ, 0x3c0885e4 ;  /* 0x3c0885e4ff087424 */ /* 0x000fe200078e00ff */
[----:B------:R-:W0:Y:S01]  /*0c70*/  LDCU UR4, c[0x0][0x388] ;  /* 0x00007100ff0477ac */ /* 0x000e220008000800 */
[----:B------:R-:W-:Y:S01]  /*0c80*/  FFMA R14, R11, R14, -0.0013887860113754868507 ;  /* 0xbab607ed0b0e7423 */ /* 0x000fe2000000000e */
[----:B------:R-:W-:Y:S01]  /*0c90*/  ISETP.NE.U32.AND P0, PT, R3, 0x1, PT ;  /* 0x000000010300780c */ /* 0x000fe20003f05070 */
[----:B------:R-:W-:Y:S02]  /*0ca0*/  VIADD R5, R2, 0x1 ;  /* 0x0000000102057836 */ /* 0x000fe40000000000 */
[----:B------:R-:W1:Y:S01]  /*0cb0*/  LDC.64 R2, c[0x0][0x380] ;  /* 0x0000e000ff027b82 */ /* 0x000e620000000a00 */
[----:B------:R-:W-:Y:S01]  /*0cc0*/  IMAD.MOV.U32 R12, RZ, RZ, 0x3e2aaaa8 ;  /* 0x3e2aaaa8ff0c7424 */ /* 0x000fe200078e00ff */
[----:B------:R-:W-:-:S02]  /*0cd0*/  FSEL R14, R14, -0.00019574658654164522886, P0 ;  /* 0xb94d41530e0e7808 */ /* 0x000fc40000000000 */
[----:B------:R-:W-:Y:S02]  /*0ce0*/  FSEL R8, R8, 0.041666727513074874878, !P0 ;  /* 0x3d2aaabb08087808 */ /* 0x000fe40004000000 */
[----:B------:R-:W-:Y:S02]  /*0cf0*/  LOP3.LUT P1, RZ, R5, 0x2, RZ, 0xc0, !PT ;  /* 0x0000000205ff7812 */ /* 0x000fe4000782c0ff */
[----:B------:R-:W-:Y:S01]  /*0d00*/  FSEL R5, -R12, -0.4999999701976776123, !P0 ;  /* 0xbeffffff0c057808 */ /* 0x000fe20004000100 */
[----:B------:R-:W-:Y:S01]  /*0d10*/  FFMA R8, R11, R14, R8 ;  /* 0x0000000e0b087223 */ /* 0x000fe20000000008 */
[----:B------:R-:W-:-:S03]  /*0d20*/  FSEL R0, R0, 1, !P0 ;  /* 0x3f80000000007808 */ /* 0x000fc60004000000 */
[C---:B------:R-:W-:Y:S02]  /*0d30*/  FFMA R5, R11.reuse, R8, R5 ;  /* 0x000000080b057223 */ /* 0x040fe40000000005 */
[----:B------:R-:W-:-:S04]  /*0d40*/  FFMA R11, R11, R0, RZ ;  /* 0x000000000b0b7223 */ /* 0x000fc800000000ff */
[----:B------:R-:W-:Y:S01]  /*0d50*/  FFMA R0, R11, R5, R0 ;  /* 0x000000050b007223 */ /* 0x000fe20000000000 */
[----:B0-----:R-:W-:Y:S02]  /*0d60*/  IMAD R5, R10, UR4, R7 ;  /* 0x000000040a057c24 */ /* 0x001fe4000f8e0207 */
[----:B------:R-:W-:Y:S02]  /*0d70*/  IMAD.MOV.U32 R7, RZ, RZ, -0xff0100 ;  /* 0xff00ff00ff077424 */ /* 0x000fe400078e00ff */
[----:B------:R-:W-:Y:S01]  /*0d80*/  @P1 FADD R0, RZ, -R0 ;  /* 0x80000000ff001221 */ /* 0x000fe20000000000 */
[----:B-1----:R-:W-:-:S04]  /*0d90*/  IMAD.WIDE.U32 R2, R5, 0x10, R2 ;  /* 0x0000001005027825 */ /* 0x002fc800078e0002 */
[----:B------:R-:W-:-:S05]  /*0da0*/  FMUL.D2 R5, R9, R0 ;  /* 0x0000000009057220 */ /* 0x000fca0000300000 */
[----:B------:R-:W-:Y:S01]  /*0db0*/  STG.E.128 desc[UR6][R2.64], R4 ;  /* 0x0000000402007986 */ /* 0x000fe2000c101d06 */
[----:B------:R-:W-:Y:S05]  /*0dc0*/  EXIT ;  /* 0x000000000000794d */ /* 0x000fea0003800000 */
        .weak           $__internal_0_$__cuda_sm3x_div_rn_noftz_f32_slowpath
        .type           $__internal_0_$__cuda_sm3x_div_rn_noftz_f32_slowpath,@function
        .size           $__internal_0_$__cuda_sm3x_div_rn_noftz_f32_slowpath,(.L_x_22 - $__internal_0_$__cuda_sm3x_div_rn_noftz_f32_slowpath)
$__internal_0_$__cuda_sm3x_div_rn_noftz_f32_slowpath:
[----:B------:R-:W-:Y:S01]  /*0dd0*/  SHF.R.U32.HI R6, RZ, 0x17, R3 ;  /* 0x00000017ff067819 */ /* 0x000fe20000011603 */
[----:B------:R-:W-:Y:S01]  /*0de0*/  BSSY.RECONVERGENT B1, `(.L_x_10) ;  /* 0x0000062000017945 */ /* 0x000fe20003800200 */
[----:B------:R-:W-:Y:S02]  /*0df0*/  SHF.R.U32.HI R5, RZ, 0x17, R0 ;  /* 0x00000017ff057819 */ /* 0x000fe40000011600 */
[----:B------:R-:W-:Y:S02]  /*0e00*/  LOP3.LUT R12, R6, 0xff, RZ, 0xc0, !PT ;  /* 0x000000ff060c7812 */ /* 0x000fe400078ec0ff */
[----:B------:R-:W-:-:S03]  /*0e10*/  LOP3.LUT R11, R5, 0xff, RZ, 0xc0, !PT ;  /* 0x000000ff050b7812 */ /* 0x000fc600078ec0ff */
[----:B------:R-:W-:Y:S02]  /*0e20*/  VIADD R8, R12, 0xffffffff ;  /* 0xffffffff0c087836 */ /* 0x000fe40000000000 */
[----:B------:R-:W-:-:S03]  /*0e30*/  VIADD R6, R11, 0xffffffff ;  /* 0xffffffff0b067836 */ /* 0x000fc60000000000 */
[----:B------:R-:W-:-:S04]  /*0e40*/  ISETP.GT.U32.AND P0, PT, R8, 0xfd, PT ;  /* 0x000000fd0800780c */ /* 0x000fc80003f04070 */
[----:B------:R-:W-:-:S13]  /*0e50*/  ISETP.GT.U32.OR P0, PT, R6, 0xfd, P0 ;  /* 0x000000fd0600780c */ /* 0x000fda0000704470 */
[----:B------:R-:W-:Y:S01]  /*0e60*/  @!P0 IMAD.MOV.U32 R5, RZ, RZ, RZ ;  /* 0x000000ffff058224 */ /* 0x000fe200078e00ff */
[----:B------:R-:W-:Y:S06]  /*0e70*/  @!P0 BRA `(.L_x_11) ;  /* 0x00000000005c8947 */ /* 0x000fec0003800000 */
[----:B------:R-:W-:Y:S02]  /*0e80*/  FSETP.GTU.FTZ.AND P0, PT, |R0|, +INF , PT ;  /* 0x7f8000000000780b */ /* 0x000fe40003f1c200 */
[----:B------:R-:W-:-:S04]  /*0e90*/  FSETP.GTU.FTZ.AND P1, PT, |R3|, +INF , PT ;  /* 0x7f8000000300780b */ /* 0x000fc80003f3c200 */
[----:B------:R-:W-:-:S13]  /*0ea0*/  PLOP3.LUT P0, PT, P0, P1, PT, 0xf8, 0x8f ;  /* 0x00000000008f781c */ /* 0x000fda0000703f70 */
[----:B------:R-:W-:Y:S05]  /*0eb0*/  @P0 BRA `(.L_x_12) ;  /* 0x00000004004c0947 */ /* 0x000fea0003800000 */
[----:B------:R-:W-:-:S13]  /*0ec0*/  LOP3.LUT P0, RZ, R3, 0x7fffffff, R0, 0xc8, !PT ;  /* 0x7fffffff03ff7812 */ /* 0x000fda000780c800 */
[----:B------:R-:W-:Y:S05]  /*0ed0*/  @!P0 BRA `(.L_x_13) ;  /* 0x00000004003c8947 */ /* 0x000fea0003800000 */
[C---:B------:R-:W-:Y:S02]  /*0ee0*/  FSETP.NEU.FTZ.AND P2, PT, |R0|.reuse, +INF , PT ;  /* 0x7f8000000000780b */ /* 0x040fe40003f5d200 */
[----:B------:R-:W-:Y:S02]  /*0ef0*/  FSETP.NEU.FTZ.AND P1, PT, |R3|, +INF , PT ;  /* 0x7f8000000300780b */ /* 0x000fe40003f3d200 */
[----:B------:R-:W-:-:S11]  /*0f00*/  FSETP.NEU.FTZ.AND P0, PT, |R0|, +INF , PT ;  /* 0x7f8000000000780b */ /* 0x000fd60003f1d200 */
[----:B------:R-:W-:Y:S05]  /*0f10*/  @!P1 BRA !P2, `(.L_x_13) ;  /* 0x00000004002c9947 */ /* 0x000fea0005000000 */
[----:B------:R-:W-:-:S04]  /*0f20*/  LOP3.LUT P2, RZ, R0, 0x7fffffff, RZ, 0xc0, !PT ;  /* 0x7fffffff00ff7812 */ /* 0x000fc8000784c0ff */
[----:B------:R-:W-:-:S13]  /*0f30*/  PLOP3.LUT P1, PT, P1, P2, PT, 0x2f, 0xf2 ;  /* 0x0000000000f2781c */ /* 0x000fda0000f24577 */
[----:B------:R-:W-:Y:S05]  /*0f40*/  @P1 BRA `(.L_x_14) ;  /* 0x0000000400181947 */ /* 0x000fea0003800000 */
[----:B------:R-:W-:-:S04]  /*0f50*/  LOP3.LUT P1, RZ, R3, 0x7fffffff, RZ, 0xc0, !PT ;  /* 0x7fffffff03ff7812 */ /* 0x000fc8000782c0ff */
[----:B------:R-:W-:-:S13]  /*0f60*/  PLOP3.LUT P0, PT, P0, P1, PT, 0x2f, 0xf2 ;  /* 0x0000000000f2781c */ /* 0x000fda0000702577 */
[----:B------:R-:W-:Y:S05]  /*0f70*/  @P0 BRA `(.L_x_15) ;  /* 0x0000000400000947 */ /* 0x000fea0003800000 */
[----:B------:R-:W-:Y:S02]  /*0f80*/  ISETP.GE.AND P0, PT, R6, RZ, PT ;  /* 0x000000ff0600720c */ /* 0x000fe40003f06270 */
[----:B------:R-:W-:-:S11]  /*0f90*/  ISETP.GE.AND P1, PT, R8, RZ, PT ;  /* 0x000000ff0800720c */ /* 0x000fd60003f26270 */
[----:B------:R-:W-:Y:S02]  /*0fa0*/  @P0 IMAD.MOV.U32 R5, RZ, RZ, RZ ;  /* 0x000000ffff050224 */ /* 0x000fe400078e00ff */
[----:B------:R-:W-:Y:S01]  /*0fb0*/  @!P0 FFMA R0, R0, 1.84467440737095516160e+19, RZ ;  /* 0x5f80000000008823 */ /* 0x000fe200000000ff */
[----:B------:R-:W-:Y:S02]  /*0fc0*/  @!P0 IMAD.MOV.U32 R5, RZ, RZ, -0x40 ;  /* 0xffffffc0ff058424 */ /* 0x000fe400078e00ff */
[----:B------:R-:W-:Y:S02]  /*0fd0*/  @!P1 FFMA R3, R3, 1.84467440737095516160e+19, RZ ;  /* 0x5f80000003039823 */ /* 0x000fe400000000ff */
[----:B------:R-:W-:-:S07]  /*0fe0*/  @!P1 VIADD R5, R5, 0x40 ;  /* 0x0000004005059836 */ /* 0x000fce0000000000 */
.L_x_11:
[----:B------:R-:W-:Y:S01]  /*0ff0*/  LEA R6, R12, 0xc0800000, 0x17 ;  /* 0xc08000000c067811 */ /* 0x000fe200078eb8ff */
[----:B------:R-:W-:Y:S04]  /*1000*/  BSSY.RECONVERGENT B2, `(.L_x_16) ;  /* 0x0000036000027945 */ /* 0x000fe80003800200 */
[----:B------:R-:W-:Y:S02]  /*1010*/  IMAD.IADD R6, R3, 0x1, -R6 ;  /* 0x0000000103067824 */ /* 0x000fe400078e0a06 */
[----:B------:R-:W-:Y:S02]  /*1020*/  VIADD R3, R11, 0xffffff81 ;  /* 0xffffff810b037836 */ /* 0x000fe40000000000 */
[----:B------:R0:W1:Y:S01]  /*1030*/  MUFU.RCP R8, R6 ;  /* 0x0000000600087308 */ /* 0x0000620000001000 */
[----:B------:R-:W-:Y:S01]  /*1040*/  FADD.FTZ R9, -R6, -RZ ;  /* 0x800000ff06097221 */ /* 0x000fe20000010100 */
[C---:B------:R-:W-:Y:S01]  /*1050*/  IMAD R0, R3.reuse, -0x800000, R0 ;  /* 0xff80000003007824 */ /* 0x040fe200078e0200 */
[----:B0-----:R-:W-:-:S05]  /*1060*/  IADD3 R6, PT, PT, R3, 0x7f, -R12 ;  /* 0x0000007f03067810 */ /* 0x001fca0007ffe80c */
[----:B------:R-:W-:Y:S02]  /*1070*/  IMAD.IADD R6, R6, 0x1, R5 ;  /* 0x0000000106067824 */ /* 0x000fe400078e0205 */
[----:B-1----:R-:W-:-:S04]  /*1080*/  FFMA R11, R8, R9, 1 ;  /* 0x3f800000080b7423 */ /* 0x002fc80000000009 */
[----:B------:R-:W-:-:S04]  /*1090*/  FFMA R13, R8, R11, R8 ;  /* 0x0000000b080d7223 */ /* 0x000fc80000000008 */
[----:B------:R-:W-:-:S04]  /*10a0*/  FFMA R8, R0, R13, RZ ;  /* 0x0000000d00087223 */ /* 0x000fc800000000ff */
[----:B------:R-:W-:-:S04]  /*10b0*/  FFMA R11, R9, R8, R0 ;  /* 0x00000008090b7223 */ /* 0x000fc80000000000 */
[----:B------:R-:W-:-:S04]  /*10c0*/  FFMA R8, R13, R11, R8 ;  /* 0x0000000b0d087223 */ /* 0x000fc80000000008 */
[----:B------:R-:W-:-:S04]  /*10d0*/  FFMA R9, R9, R8, R0 ;  /* 0x0000000809097223 */ /* 0x000fc80000000000 */
[----:B------:R-:W-:-:S05]  /*10e0*/  FFMA R0, R13, R9, R8 ;  /* 0x000000090d007223 */ /* 0x000fca0000000008 */
[----:B------:R-:W-:-:S04]  /*10f0*/  SHF.R.U32.HI R3, RZ, 0x17, R0 ;  /* 0x00000017ff037819 */ /* 0x000fc80000011600 */
[----:B------:R-:W-:-:S05]  /*1100*/  LOP3.LUT R3, R3, 0xff, RZ, 0xc0, !PT ;  /* 0x000000ff03037812 */ /* 0x000fca00078ec0ff */
[----:B------:R-:W-:-:S04]  /*1110*/  IMAD.IADD R11, R3, 0x1, R6 ;  /* 0x00000001030b7824 */ /* 0x000fc800078e0206 */
[----:B------:R-:W-:-:S05]  /*1120*/  VIADD R3, R11, 0xffffffff ;  /* 0xffffffff0b037836 */ /* 0x000fca0000000000 */
[----:B------:R-:W-:-:S13]  /*1130*/  ISETP.GE.U32.AND P0, PT, R3, 0xfe, PT ;  /* 0x000000fe0300780c */ /* 0x000fda0003f06070 */
[----:B------:R-:W-:Y:S05]  /*1140*/  @!P0 BRA `(.L_x_17) ;  /* 0x0000000000808947 */ /* 0x000fea0003800000 */
[----:B------:R-:W-:-:S13]  /*1150*/  ISETP.GT.AND P0, PT, R11, 0xfe, PT ;  /* 0x000000fe0b00780c */ /* 0x000fda0003f04270 */
[----:B------:R-:W-:Y:S05]  /*1160*/  @P0 BRA `(.L_x_18) ;  /* 0x00000000006c0947 */ /* 0x000fea0003800000 */
[----:B------:R-:W-:-:S13]  /*1170*/  ISETP.GE.AND P0, PT, R11, 0x1, PT ;  /* 0x000000010b00780c */ /* 0x000fda0003f06270 */
[----:B------:R-:W-:Y:S05]  /*1180*/  @P0 BRA `(.L_x_19) ;  /* 0x0000000000740947 */ /* 0x000fea0003800000 */
[----:B------:R-:W-:Y:S02]  /*1190*/  ISETP.GE.AND P0, PT, R11, -0x18, PT ;  /* 0xffffffe80b00780c */ /* 0x000fe40003f06270 */
[----:B------:R-:W-:-:S11]  /*11a0*/  LOP3.LUT R0, R0, 0x80000000, RZ, 0xc0, !PT ;  /* 0x8000000000007812 */ /* 0x000fd600078ec0ff */
[----:B------:R-:W-:Y:S05]  /*11b0*/  @!P0 BRA `(.L_x_19) ;  /* 0x0000000000688947 */ /* 0x000fea0003800000 */
[CCC-:B------:R-:W-:Y:S01]  /*11c0*/  FFMA.RZ R3, R13.reuse, R9.reuse, R8.reuse ;  /* 0x000000090d037223 */ /* 0x1c0fe2000000c008 */
[-CC-:B------:R-:W-:Y:S01]  /*11d0*/  FFMA.RM R6, R13, R9.reuse, R8.reuse ;  /* 0x000000090d067223 */ /* 0x180fe20000004008 */
[C---:B------:R-:W-:Y:S02]  /*11e0*/  ISETP.NE.AND P2, PT, R11.reuse, RZ, PT ;  /* 0x000000ff0b00720c */ /* 0x040fe40003f45270 */
[----:B------:R-:W-:Y:S02]  /*11f0*/  ISETP.NE.AND P1, PT, R11, RZ, PT ;  /* 0x000000ff0b00720c */ /* 0x000fe40003f25270 */
[----:B------:R-:W-:Y:S01]  /*1200*/  LOP3.LUT R5, R3, 0x7fffff, RZ, 0xc0, !PT ;  /* 0x007fffff03057812 */ /* 0x000fe200078ec0ff */
[----:B------:R-:W-:Y:S01]  /*1210*/  FFMA.RP R3, R13, R9, R8 ;  /* 0x000000090d037223 */ /* 0x000fe20000008008 */
[----:B------:R-:W-:Y:S02]  /*1220*/  VIADD R8, R11, 0x20 ;  /* 0x000000200b087836 */ /* 0x000fe40000000000 */
[----:B------:R-:W-:Y:S01]  /*1230*/  LOP3.LUT R5, R5, 0x800000, RZ, 0xfc, !PT ;  /* 0x0080000005057812 */ /* 0x000fe200078efcff */
[----:B------:R-:W-:Y:S01]  /*1240*/  IMAD.MOV R9, RZ, RZ, -R11 ;  /* 0x000000ffff097224 */ /* 0x000fe200078e0a0b */
[----:B------:R-:W-:-:S02]  /*1250*/  FSETP.NEU.FTZ.AND P0, PT, R3, R6, PT ;  /* 0x000000060300720b */ /* 0x000fc40003f1d000 */
[----:B------:R-:W-:Y:S02]  /*1260*/  SHF.L.U32 R8, R5, R8, RZ ;  /* 0x0000000805087219 */ /* 0x000fe400000006ff */
[----:B------:R-:W-:Y:S02]  /*1270*/  SEL R6, R9, RZ, P2 ;  /* 0x000000ff09067207 */ /* 0x000fe40001000000 */
[----:B------:R-:W-:Y:S02]  /*1280*/  ISETP.NE.AND P1, PT, R8, RZ, P1 ;  /* 0x000000ff0800720c */ /* 0x000fe40000f25270 */
[----:B------:R-:W-:Y:S02]  /*1290*/  SHF.R.U32.HI R6, RZ, R6, R5 ;  /* 0x00000006ff067219 */ /* 0x000fe40000011605 */
[----:B------:R-:W-:Y:S02]  /*12a0*/  PLOP3.LUT P0, PT, P0, P1, PT, 0xf8, 0x8f ;  /* 0x00000000008f781c */ /* 0x000fe40000703f70 */
[----:B------:R-:W-:-:S02]  /*12b0*/  SHF.R.U32.HI R8, RZ, 0x1, R6 ;  /* 0x00000001ff087819 */ /* 0x000fc40000011606 */
[----:B------:R-:W-:-:S04]  /*12c0*/  SEL R3, RZ, 0x1, !P0 ;  /* 0x00000001ff037807 */ /* 0x000fc80004000000 */
[----:B------:R-:W-:-:S04]  /*12d0*/  LOP3.LUT R3, R3, 0x1, R8, 0xf8, !PT ;  /* 0x0000000103037812 */ /* 0x000fc800078ef808 */
[----:B------:R-:W-:-:S05]  /*12e0*/  LOP3.LUT R3, R3, R6, RZ, 0xc0, !PT ;  /* 0x0000000603037212 */ /* 0x000fca00078ec0ff */
[----:B------:R-:W-:-:S05]  /*12f0*/  IMAD.IADD R3, R8, 0x1, R3 ;  /* 0x0000000108037824 */ /* 0x000fca00078e0203 */
[----:B------:R-:W-:Y:S01]  /*1300*/  LOP3.LUT R0, R3, R0, RZ, 0xfc, !PT ;  /* 0x0000000003007212 */ /* 0x000fe200078efcff */
[----:B------:R-:W-:Y:S06]  /*1310*/  BRA `(.L_x_19) ;  /* 0x0000000000107947 */ /* 0x000fec0003800000 */
.L_x_18:
[----:B------:R-:W-:-:S04]  /*1320*/  LOP3.LUT R0, R0, 0x80000000, RZ, 0xc0, !PT ;  /* 0x8000000000007812 */ /* 0x000fc800078ec0ff */
[----:B------:R-:W-:Y:S01]  /*1330*/  LOP3.LUT R0, R0, 0x7f800000, RZ, 0xfc, !PT ;  /* 0x7f80000000007812 */ /* 0x000fe200078efcff */
[----:B------:R-:W-:Y:S06]  /*1340*/  BRA `(.L_x_19) ;  /* 0x0000000000047947 */ /* 0x000fec0003800000 */
.L_x_17:
[----:B------:R-:W-:-:S07]  /*1350*/  IMAD R0, R6, 0x800000, R0 ;  /* 0x0080000006007824 */ /* 0x000fce00078e0200 */
.L_x_19:
[----:B------:R-:W-:Y:S05]  /*1360*/  BSYNC.RECONVERGENT B2 ;  /* 0x0000000000027941 */ /* 0x000fea0003800200 */
.L_x_16:
[----:B------:R-:W-:Y:S05]  /*1370*/  BRA `(.L_x_20) ;  /* 0x0000000000207947 */ /* 0x000fea0003800000 */
.L_x_15:
[----:B------:R-:W-:-:S04]  /*1380*/  LOP3.LUT R0, R3, 0x80000000, R0, 0x48, !PT ;  /* 0x8000000003007812 */ /* 0x000fc800078e4800 */
[----:B------:R-:W-:Y:S01]  /*1390*/  LOP3.LUT R0, R0, 0x7f800000, RZ, 0xfc, !PT ;  /* 0x7f80000000007812 */ /* 0x000fe200078efcff */
[----:B------:R-:W-:Y:S06]  /*13a0*/  BRA `(.L_x_20) ;  /* 0x0000000000147947 */ /* 0x000fec0003800000 */
.L_x_14:
[----:B------:R-:W-:Y:S01]  /*13b0*/  LOP3.LUT R0, R3, 0x80000000, R0, 0x48, !PT ;  /* 0x8000000003007812 */ /* 0x000fe200078e4800 */
[----:B------:R-:W-:Y:S06]  /*13c0*/  BRA `(.L_x_20) ;  /* 0x00000000000c7947 */ /* 0x000fec0003800000 */
.L_x_13:
[----:B------:R-:W0:Y:S01]  /*13d0*/  MUFU.RSQ R0, -QNAN ;  /* 0xffc0000000007908 */ /* 0x000e220000001400 */
[----:B------:R-:W-:Y:S05]  /*13e0*/  BRA `(.L_x_20) ;  /* 0x0000000000047947 */ /* 0x000fea0003800000 */
.L_x_12:
[----:B------:R-:W-:-:S07]  /*13f0*/  FADD.FTZ R0, R0, R3 ;  /* 0x0000000300007221 */ /* 0x000fce0000010000 */
.L_x_20:
[----:B------:R-:W-:Y:S05]  /*1400*/  BSYNC.RECONVERGENT B1 ;  /* 0x0000000000017941 */ /* 0x000fea0003800200 */
.L_x_10:
[----:B------:R-:W-:-:S04]  /*1410*/  IMAD.MOV.U32 R3, RZ, RZ, 0x0 ;  /* 0x00000000ff037424 */ /* 0x000fc800078e00ff */
[----:B0-----:R-:W-:Y:S05]  /*1420*/  RET.REL.NODEC R2 `(_Z14cudaKernelMeshP6float4jjf) ;  /* 0xffffffe802f47950 */ /* 0x001fea0003c3ffff */
.L_x_21:
[----:B------:R-:W-:-:S00]  /*1430*/  BRA `(.L_x_21) ;  /* 0xfffffffc00fc7947 */ /* 0x000fc0000383ffff */
[----:B------:R-:W-:-:S00]  /*1440*/  NOP ;  /* 0x0000000000007918 */ /* 0x000fc00000000000 */
        /* <DEDUP_REMOVED lines=11> */
.L_x_22:


//--------------------- .nv.global.init           --------------------------
	.section	.nv.global.init,"aw",@progbits
	.align	4
.nv.global.init:
	.type		__cudart_i2opi_f,@object
	.size		__cudart_i2opi_f,(.L_0 - __cudart_i2opi_f)
__cudart_i2opi_f:
        /*0000*/ 	.byte	0x41, 0x90, 0x43, 0x3c, 0x99, 0x95, 0x62, 0xdb, 0xc0, 0xdd, 0x34, 0xf5, 0xd1, 0x57, 0x27, 0xfc
        /*0010*/ 	.byte	0x29, 0x15, 0x44, 0x4e, 0x6e, 0x83, 0xf9, 0xa2
.L_0:


//--------------------- .nv.shared.reserved.0     --------------------------
	.section	.nv.shared.reserved.0,"aw",@nobits
	.weak		__nv_reservedSMEM_offset_0_alias
	.size		__nv_reservedSMEM_offset_0_alias, 0, 64
	.other		__nv_reservedSMEM_offset_0_alias,@"STO_CUDA_RESERVED_SHARED STV_DEFAULT"
__nv_reservedSMEM_offset_0_alias:
	.zero		0
	.zero		64


//--------------------- .nv.constant0._Z14cudaKernelMeshP6float4jjf --------------------------
	.section	.nv.constant0._Z14cudaKernelMeshP6float4jjf,"a",@progbits
	.sectionflags	@""
	.align	4
.nv.constant0._Z14cudaKernelMeshP6float4jjf:
	.zero		916


//--------------------- SYMBOLS --------------------------

	.type		.nv.reservedSmem.offset0,@object
	.size		.nv.reservedSmem.offset0,0x4
